//
// Generated by NVIDIA NVVM Compiler
//
// Compiler Build ID: CL-36424714
// Cuda compilation tools, release 13.0, V13.0.88
// Based on NVVM 20.0.0
//

.version 9.0
.target sm_100
.address_size 64

	// .globl	_Z12bitonic_sortPiii

.visible .entry _Z12bitonic_sortPiii(
	.param .u64 .ptr .align 1 _Z12bitonic_sortPiii_param_0,
	.param .u32 _Z12bitonic_sortPiii_param_1,
	.param .u32 _Z12bitonic_sortPiii_param_2
)
{
	.reg .pred 	%p<5>;
	.reg .b32 	%r<15>;
	.reg .b64 	%rd<11>;

	ld.param.u64 	%rd6, [_Z12bitonic_sortPiii_param_0];
	ld.param.u32 	%r7, [_Z12bitonic_sortPiii_param_1];
	ld.param.u32 	%r8, [_Z12bitonic_sortPiii_param_2];
	cvta.to.global.u64 	%rd1, %rd6;
	mov.u32 	%r9, %tid.x;
	mov.u32 	%r10, %ntid.x;
	mov.u32 	%r11, %ctaid.x;
	mad.lo.s32 	%r1, %r10, %r11, %r9;
	mov.b32 	%r12, 1;
	shl.b32 	%r13, %r12, %r8;
	xor.b32  	%r2, %r13, %r1;
	setp.le.s32 	%p1, %r2, %r1;
	@%p1 bra 	$L__BB0_6;
	or.b32  	%r14, %r7, %r1;
	setp.ne.s32 	%p2, %r14, 0;
	@%p2 bra 	$L__BB0_4;
	mul.wide.u32 	%rd9, %r1, 4;
	add.s64 	%rd2, %rd1, %rd9;
	ld.global.u32 	%r3, [%rd2];
	mul.wide.s32 	%rd10, %r2, 4;
	add.s64 	%rd3, %rd1, %rd10;
	ld.global.u32 	%r4, [%rd3];
	setp.le.s32 	%p4, %r3, %r4;
	@%p4 bra 	$L__BB0_6;
	st.global.u32 	[%rd2], %r4;
	st.global.u32 	[%rd3], %r3;
	bra.uni 	$L__BB0_6;
$L__BB0_4:
	mul.wide.s32 	%rd7, %r1, 4;
	add.s64 	%rd4, %rd1, %rd7;
	ld.global.u32 	%r5, [%rd4];
	mul.wide.s32 	%rd8, %r2, 4;
	add.s64 	%rd5, %rd1, %rd8;
	ld.global.u32 	%r6, [%rd5];
	setp.ge.s32 	%p3, %r5, %r6;
	@%p3 bra 	$L__BB0_6;
	st.global.u32 	[%rd4], %r6;
	st.global.u32 	[%rd5], %r5;
$L__BB0_6:
	ret;

}


// ===== COMPILED SASS (sm_100) =====

	.target	sm_100

	.elftype	@"ET_EXEC"


//--------------------- .note.nv.tkinfo           --------------------------
	.section	.note.nv.tkinfo,"",@"SHT_NOTE"
	.sectionflags	@"SHF_NOTE_NV_TKINFO"
	.tkinfo
        /*0018*/ 	.word	0x00000002
        /*0030*/ 	.string	""
        /*0030*/ 	.string	"ptxas"
        /*0030*/ 	.string	"Cuda compilation tools, release 13.0, V13.0.88"
        /*0030*/ 	.string	"Build cuda_13.0.r13.0/compiler.36424714_0"
        /*0030*/ 	.string	"-arch sm_100 -m 64 "



//--------------------- .note.nv.cuinfo           --------------------------
	.section	.note.nv.cuinfo,"",@"SHT_NOTE"
	.sectionflags	@"SHF_NOTE_NV_CUINFO"
        /*0018*/ 	.short	0x0002
        /*001a*/ 	.short	0x0064
        /*001c*/ 	.short	0x0082
	.zero		2


//--------------------- .nv.info                  --------------------------
	.section	.nv.info,"",@"SHT_CUDA_INFO"
	.align	4


	//----- nvinfo : EIATTR_REGCOUNT
	.align		4
        /*0000*/ 	.byte	0x04, 0x2f
        /*0002*/ 	.short	(.L_1 - .L_0)
	.align		4
.L_0:
        /*0004*/ 	.word	index@(_Z12bitonic_sortPiii)
        /*0008*/ 	.word	0x0000000a


	//----- nvinfo : EIATTR_FRAME_SIZE
	.align		4
.L_1:
        /*000c*/ 	.byte	0x04, 0x11
        /*000e*/ 	.short	(.L_3 - .L_2)
	.align		4
.L_2:
        /*0010*/ 	.word	index@(_Z12bitonic_sortPiii)
        /*0014*/ 	.word	0x00000000


	//----- nvinfo : EIATTR_MIN_STACK_SIZE
	.align		4
.L_3:
        /*0018*/ 	.byte	0x04, 0x12
        /*001a*/ 	.short	(.L_5 - .L_4)
	.align		4
.L_4:
        /*001c*/ 	.word	index@(_Z12bitonic_sortPiii)
        /*0020*/ 	.word	0x00000000
.L_5:


//--------------------- .nv.compat                --------------------------
	.section	.nv.compat,"",@"SHT_CUDA_COMPAT_INFO"
	.align	4
        /*0000*/ 	.byte	0x02, 0x09, 0x00, 0x00, 0x02, 0x02, 0x01, 0x00, 0x02, 0x05, 0x05, 0x00, 0x03, 0x07, 0x01, 0x01
        /*0010*/ 	.byte	0x02, 0x03, 0x00, 0x00, 0x02, 0x06, 0x01, 0x00, 0x04, 0x0b, 0x08, 0x00, 0x09, 0x00, 0x00, 0x00
        /*0020*/ 	.byte	0x00, 0x00, 0x00, 0x00


//--------------------- .nv.info._Z12bitonic_sortPiii --------------------------
	.section	.nv.info._Z12bitonic_sortPiii,"",@"SHT_CUDA_INFO"
	.sectionflags	@""
	.align	4


	//----- nvinfo : EIATTR_CUDA_API_VERSION
	.align		4
        /*0000*/ 	.byte	0x04, 0x37
        /*0002*/ 	.short	(.L_7 - .L_6)
.L_6:
        /*0004*/ 	.word	0x00000082


	//----- nvinfo : EIATTR_KPARAM_INFO
	.align		4
.L_7:
        /*0008*/ 	.byte	0x04, 0x17
        /*000a*/ 	.short	(.L_9 - .L_8)
.L_8:
        /*000c*/ 	.word	0x00000000
        /*0010*/ 	.short	0x0002
        /*0012*/ 	.short	0x000c
        /*0014*/ 	.byte	0x00, 0xf0, 0x11, 0x00


	//----- nvinfo : EIATTR_KPARAM_INFO
	.align		4
.L_9:
        /*0018*/ 	.byte	0x04, 0x17
        /*001a*/ 	.short	(.L_11 - .L_10)
.L_10:
        /*001c*/ 	.word	0x00000000
        /*0020*/ 	.short	0x0001
        /*0022*/ 	.short	0x0008
        /*0024*/ 	.byte	0x00, 0xf0, 0x11, 0x00


	//----- nvinfo : EIATTR_KPARAM_INFO
	.align		4
.L_11:
        /*0028*/ 	.byte	0x04, 0x17
        /*002a*/ 	.short	(.L_13 - .L_12)
.L_12:
        /*002c*/ 	.word	0x00000000
        /*0030*/ 	.short	0x0000
        /*0032*/ 	.short	0x0000
        /*0034*/ 	.byte	0x00, 0xf5, 0x21, 0x00


	//----- nvinfo : EIATTR_SPARSE_MMA_MASK
	.align		4
.L_13:
        /*0038*/ 	.byte	0x03, 0x50
        /*003a*/ 	.short	0x0000


	//----- nvinfo : EIATTR_MAXREG_COUNT
	.align		4
        /*003c*/ 	.byte	0x03, 0x1b
        /*003e*/ 	.short	0x00ff


	//----- nvinfo : EIATTR_MERCURY_ISA_VERSION
	.align		4
        /*0040*/ 	.byte	0x03, 0x5f
        /*0042*/ 	.short	0x0101


	//----- nvinfo : EIATTR_VRC_CTA_INIT_COUNT
	.align		4
        /*0044*/ 	.byte	0x02, 0x4a
	.zero		1
	.zero		1


	//----- nvinfo : EIATTR_EXIT_INSTR_OFFSETS
	.align		4
        /*0048*/ 	.byte	0x04, 0x1c
        /*004a*/ 	.short	(.L_15 - .L_14)


	//   ....[0]....
.L_14:
        /*004c*/ 	.word	0x000000a0


	//   ....[1]....
        /*0050*/ 	.word	0x00000150


	//   ....[2]....
        /*0054*/ 	.word	0x00000180


	//   ....[3]....
        /*0058*/ 	.word	0x000001f0


	//   ....[4]....
        /*005c*/ 	.word	0x00000220


	//----- nvinfo : EIATTR_CRS_STACK_SIZE
	.align		4
.L_15:
        /*0060*/ 	.byte	0x04, 0x1e
        /*0062*/ 	.short	(.L_17 - .L_16)
.L_16:
        /*0064*/ 	.word	0x00000000


	//----- nvinfo : EIATTR_CBANK_PARAM_SIZE
	.align		4
.L_17:
        /*0068*/ 	.byte	0x03, 0x19
        /*006a*/ 	.short	0x0010


	//----- nvinfo : EIATTR_PARAM_CBANK
	.align		4
        /*006c*/ 	.byte	0x04, 0x0a
        /*006e*/ 	.short	(.L_19 - .L_18)
	.align		4
.L_18:
        /*0070*/ 	.word	index@(.nv.constant0._Z12bitonic_sortPiii)
        /*0074*/ 	.short	0x0380
        /*0076*/ 	.short	0x0010


	//----- nvinfo : EIATTR_SW_WAR
	.align		4
.L_19:
        /*0078*/ 	.byte	0x04, 0x36
        /*007a*/ 	.short	(.L_21 - .L_20)
.L_20:
        /*007c*/ 	.word	0x00000008
.L_21:


//--------------------- .nv.callgraph             --------------------------
	.section	.nv.callgraph,"",@"SHT_CUDA_CALLGRAPH"
	.align	4
	.sectionentsize	8
	.align		4
        /*0000*/ 	.word	0x00000000
	.align		4
        /*0004*/ 	.word	0xffffffff
	.align		4
        /*0008*/ 	.word	0x00000000
	.align		4
        /*000c*/ 	.word	0xfffffffe
	.align		4
        /*0010*/ 	.word	0x00000000
	.align		4
        /*0014*/ 	.word	0xfffffffd
	.align		4
        /*0018*/ 	.word	0x00000000
	.align		4
        /*001c*/ 	.word	0xfffffffc


//--------------------- .text._Z12bitonic_sortPiii --------------------------
	.section	.text._Z12bitonic_sortPiii,"ax",@progbits
	.align	128
        .global         _Z12bitonic_sortPiii
        .type           _Z12bitonic_sortPiii,@function
        .size           _Z12bitonic_sortPiii,(.L_x_2 - _Z12bitonic_sortPiii)
        .other          _Z12bitonic_sortPiii,@"STO_CUDA_ENTRY STV_DEFAULT"
_Z12bitonic_sortPiii:
.text._Z12bitonic_sortPiii:
[----:B------:R-:W-:Y:S01]  /*0000*/  LDC R1, c[0x0][0x37c] ;  /* 0x0000df00ff017b82 */ /* 0x000fe20000000800 */
[----:B------:R-:W0:Y:S01]  /*0010*/  S2R R3, SR_TID.X ;  /* 0x0000000000037919 */ /* 0x000e220000002100 */
[----:B------:R-:W1:Y:S01]  /*0020*/  LDCU UR4, c[0x0][0x38c] ;  /* 0x00007180ff0477ac */ /* 0x000e620008000800 */
[----:B------:R-:W0:Y:S01]  /*0030*/  S2R R0, SR_CTAID.X ;  /* 0x0000000000007919 */ /* 0x000e220000002500 */
[----:B------:R-:W0:Y:S01]  /*0040*/  LDCU UR6, c[0x0][0x360] ;  /* 0x00006c00ff0677ac */ /* 0x000e220008000800 */
[----:B------:R-:W-:Y:S02]  /*0050*/  UMOV UR5, 0x1 ;  /* 0x0000000100057882 */ /* 0x000fe40000000000 */
[----:B-1----:R-:W-:Y:S01]  /*0060*/  USHF.L.U32 UR4, UR5, UR4, URZ ;  /* 0x0000000405047299 */ /* 0x002fe200080006ff */
[----:B0-----:R-:W-:-:S05]  /*0070*/  IMAD R3, R0, UR6, R3 ;  /* 0x0000000600037c24 */ /* 0x001fca000f8e0203 */
[----:B------:R-:W-:-:S04]  /*0080*/  LOP3.LUT R7, R3, UR4, RZ, 0x3c, !PT ;  /* 0x0000000403077c12 */ /* 0x000fc8000f8e3cff */
[----:B------:R-:W-:-:S13]  /*0090*/  ISETP.GT.AND P0, PT, R7, R3, PT ;  /* 0x000000030700720c */ /* 0x000fda0003f04270 */
[----:B------:R-:W-:Y:S05]  /*00a0*/  @!P0 EXIT ;  /* 0x000000000000894d */ /* 0x000fea0003800000 */
[----:B------:R-:W0:Y:S02]  /*00b0*/  LDCU UR4, c[0x0][0x388] ;  /* 0x00007100ff0477ac */ /* 0x000e240008000800 */
[----:B0-----:R-:W-:Y:S01]  /*00c0*/  LOP3.LUT P0, RZ, R3, UR4, RZ, 0xfc, !PT ;  /* 0x0000000403ff7c12 */ /* 0x001fe2000f80fcff */
[----:B------:R-:W0:-:S12]  /*00d0*/  LDCU.64 UR4, c[0x0][0x358] ;  /* 0x00006b00ff0477ac */ /* 0x000e180008000a00 */
[----:B------:R-:W-:Y:S05]  /*00e0*/  @P0 BRA `(.L_x_0) ;  /* 0x0000000000280947 */ /* 0x000fea0003800000 */
[----:B------:R-:W1:Y:S02]  /*00f0*/  LDC.64 R4, c[0x0][0x380] ;  /* 0x0000e000ff047b82 */ /* 0x000e640000000a00 */
[----:B-1----:R-:W-:-:S04]  /*0100*/  IMAD.WIDE.U32 R2, R3, 0x4, R4 ;  /* 0x0000000403027825 */ /* 0x002fc800078e0004 */
[----:B------:R-:W-:Y:S02]  /*0110*/  IMAD.WIDE R4, R7, 0x4, R4 ;  /* 0x0000000407047825 */ /* 0x000fe400078e0204 */
[----:B0-----:R-:W2:Y:S04]  /*0120*/  LDG.E R7, desc[UR4][R2.64] ;  /* 0x0000000402077981 */ /* 0x001ea8000c1e1900 */
[----:B------:R-:W2:Y:S02]  /*0130*/  LDG.E R0, desc[UR4][R4.64] ;  /* 0x0000000404007981 */ /* 0x000ea4000c1e1900 */
[----:B--2---:R-:W-:-:S13]  /*0140*/  ISETP.GT.AND P0, PT, R7, R0, PT ;  /* 0x000000000700720c */ /* 0x004fda0003f04270 */
[----:B------:R-:W-:Y:S05]  /*0150*/  @!P0 EXIT ;  /* 0x000000000000894d */ /* 0x000fea0003800000 */
[----:B------:R-:W-:Y:S04]  /*0160*/  STG.E desc[UR4][R2.64], R0 ;  /* 0x0000000002007986 */ /* 0x000fe8000c101904 */
[----:B------:R-:W-:Y:S01]  /*0170*/  STG.E desc[UR4][R4.64], R7 ;  /* 0x0000000704007986 */ /* 0x000fe2000c101904 */
[----:B------:R-:W-:Y:S05]  /*0180*/  EXIT ;  /* 0x000000000000794d */ /* 0x000fea0003800000 */
.L_x_0:
[----:B------:R-:W1:Y:S02]  /*0190*/  LDC.64 R4, c[0x0][0x380] ;  /* 0x0000e000ff047b82 */ /* 0x000e640000000a00 */
[----:B-1----:R-:W-:-:S04]  /*01a0*/  IMAD.WIDE R2, R3, 0x4, R4 ;  /* 0x0000000403027825 */ /* 0x002fc800078e0204 */
[----:B------:R-:W-:Y:S02]  /*01b0*/  IMAD.WIDE R4, R7, 0x4, R4 ;  /* 0x0000000407047825 */ /* 0x000fe400078e0204 */
[----:B0-----:R-:W2:Y:S04]  /*01c0*/  LDG.E R7, desc[UR4][R2.64] ;  /* 0x0000000402077981 */ /* 0x001ea8000c1e1900 */
[----:B------:R-:W2:Y:S02]  /*01d0*/  LDG.E R0, desc[UR4][R4.64] ;  /* 0x0000000404007981 */ /* 0x000ea4000c1e1900 */
[----:B--2---:R-:W-:-:S13]  /*01e0*/  ISETP.GE.AND P0, PT, R7, R0, PT ;  /* 0x000000000700720c */ /* 0x004fda0003f06270 */
[----:B------:R-:W-:Y:S05]  /*01f0*/  @P0 EXIT ;  /* 0x000000000000094d */ /* 0x000fea0003800000 */
[----:B------:R-:W-:Y:S04]  /*0200*/  STG.E desc[UR4][R2.64], R0 ;  /* 0x0000000002007986 */ /* 0x000fe8000c101904 */
[----:B------:R-:W-:Y:S01]  /*0210*/  STG.E desc[UR4][R4.64], R7 ;  /* 0x0000000704007986 */ /* 0x000fe2000c101904 */
[----:B------:R-:W-:Y:S05]  /*0220*/  EXIT ;  /* 0x000000000000794d */ /* 0x000fea0003800000 */
.L_x_1:
[----:B------:R-:W-:-:S00]  /*0230*/  BRA `(.L_x_1) ;  /* 0xfffffffc00fc7947 */ /* 0x000fc0000383ffff */
[----:B------:R-:W-:-:S00]  /*0240*/  NOP ;  /* 0x0000000000007918 */ /* 0x000fc00000000000 */
        /* <DEDUP_REMOVED lines=11> */
.L_x_2:


//--------------------- .nv.shared.reserved.0     --------------------------
	.section	.nv.shared.reserved.0,"aw",@nobits
	.weak		__nv_reservedSMEM_offset_0_alias
	.size		__nv_reservedSMEM_offset_0_alias, 0, 64
	.other		__nv_reservedSMEM_offset_0_alias,@"STO_CUDA_RESERVED_SHARED STV_DEFAULT"
__nv_reservedSMEM_offset_0_alias:
	.zero		0
	.zero		64


//--------------------- .nv.constant0._Z12bitonic_sortPiii --------------------------
	.section	.nv.constant0._Z12bitonic_sortPiii,"a",@progbits
	.sectionflags	@""
	.align	4
.nv.constant0._Z12bitonic_sortPiii:
	.zero		912


//--------------------- SYMBOLS --------------------------

	.type		.nv.reservedSmem.offset0,@object
	.size		.nv.reservedSmem.offset0,0x4
